//
// Generated by NVIDIA NVVM Compiler
//
// Compiler Build ID: CL-36424714
// Cuda compilation tools, release 13.0, V13.0.88
// Based on NVVM 20.0.0
//

.version 9.0
.target sm_100
.address_size 64

	// .globl	_Z9print_gpuv
.extern .func  (.param .b32 func_retval0) vprintf
(
	.param .b64 vprintf_param_0,
	.param .b64 vprintf_param_1
)
;
.global .align 1 .b8 $str[70] = {72, 111, 117, 115, 116, 111, 110, 44, 32, 119, 101, 32, 104, 97, 118, 101, 32, 97, 32, 112, 114, 111, 98, 108, 101, 109, 32, 105, 110, 32, 115, 101, 99, 116, 105, 111, 110, 32, 91, 37, 100, 44, 37, 100, 93, 32, 32, 32, 32, 32, 32, 32, 32, 32, 70, 114, 111, 109, 32, 65, 112, 111, 108, 108, 111, 32, 49, 51, 10};

.visible .entry _Z9print_gpuv()
{
	.local .align 8 .b8 	__local_depot0[8];
	.reg .b64 	%SP;
	.reg .b64 	%SPL;
	.reg .b32 	%r<5>;
	.reg .b64 	%rd<5>;

	mov.u64 	%SPL, __local_depot0;
	cvta.local.u64 	%SP, %SPL;
	add.u64 	%rd1, %SP, 0;
	add.u64 	%rd2, %SPL, 0;
	mov.u32 	%r1, %tid.x;
	mov.u32 	%r2, %ctaid.x;
	st.local.v2.u32 	[%rd2], {%r1, %r2};
	mov.u64 	%rd3, $str;
	cvta.global.u64 	%rd4, %rd3;
	{ // callseq 0, 0
	.param .b64 param0;
	st.param.b64 	[param0], %rd4;
	.param .b64 param1;
	st.param.b64 	[param1], %rd1;
	.param .b32 retval0;
	call.uni (retval0), 
	vprintf, 
	(
	param0, 
	param1
	);
	ld.param.b32 	%r3, [retval0];
	} // callseq 0
	ret;

}


// ===== COMPILED SASS (sm_100) =====

	.target	sm_100

	.elftype	@"ET_EXEC"


//--------------------- .note.nv.tkinfo           --------------------------
	.section	.note.nv.tkinfo,"",@"SHT_NOTE"
	.sectionflags	@"SHF_NOTE_NV_TKINFO"
	.tkinfo
        /*0018*/ 	.word	0x00000002
        /*0030*/ 	.string	""
        /*0030*/ 	.string	"ptxas"
        /*0030*/ 	.string	"Cuda compilation tools, release 13.0, V13.0.88"
        /*0030*/ 	.string	"Build cuda_13.0.r13.0/compiler.36424714_0"
        /*0030*/ 	.string	"-arch sm_100 -m 64 "



//--------------------- .note.nv.cuinfo           --------------------------
	.section	.note.nv.cuinfo,"",@"SHT_NOTE"
	.sectionflags	@"SHF_NOTE_NV_CUINFO"
        /*0018*/ 	.short	0x0002
        /*001a*/ 	.short	0x0064
        /*001c*/ 	.short	0x0082
	.zero		2


//--------------------- .nv.info                  --------------------------
	.section	.nv.info,"",@"SHT_CUDA_INFO"
	.align	4


	//----- nvinfo : EIATTR_REGCOUNT
	.align		4
        /*0000*/ 	.byte	0x04, 0x2f
        /*0002*/ 	.short	(.L_2 - .L_1)
	.align		4
.L_1:
        /*0004*/ 	.word	index@(_Z9print_gpuv)
        /*0008*/ 	.word	0x00000018


	//----- nvinfo : EIATTR_FRAME_SIZE
	.align		4
.L_2:
        /*000c*/ 	.byte	0x04, 0x11
        /*000e*/ 	.short	(.L_4 - .L_3)
	.align		4
.L_3:
        /*0010*/ 	.word	index@(_Z9print_gpuv)
        /*0014*/ 	.word	0x00000008


	//----- nvinfo : EIATTR_MIN_STACK_SIZE
	.align		4
.L_4:
        /*0018*/ 	.byte	0x04, 0x12
        /*001a*/ 	.short	(.L_6 - .L_5)
	.align		4
.L_5:
        /*001c*/ 	.word	index@(_Z9print_gpuv)
        /*0020*/ 	.word	0x00000008
.L_6:


//--------------------- .nv.compat                --------------------------
	.section	.nv.compat,"",@"SHT_CUDA_COMPAT_INFO"
	.align	4
        /*0000*/ 	.byte	0x02, 0x09, 0x00, 0x00, 0x02, 0x02, 0x01, 0x00, 0x02, 0x05, 0x05, 0x00, 0x03, 0x07, 0x01, 0x01
        /*0010*/ 	.byte	0x02, 0x03, 0x00, 0x00, 0x02, 0x06, 0x01, 0x00, 0x04, 0x0b, 0x08, 0x00, 0x09, 0x00, 0x00, 0x00
        /*0020*/ 	.byte	0x00, 0x00, 0x00, 0x00


//--------------------- .nv.info._Z9print_gpuv    --------------------------
	.section	.nv.info._Z9print_gpuv,"",@"SHT_CUDA_INFO"
	.sectionflags	@""
	.align	4


	//----- nvinfo : EIATTR_CUDA_API_VERSION
	.align		4
        /*0000*/ 	.byte	0x04, 0x37
        /*0002*/ 	.short	(.L_8 - .L_7)
.L_7:
        /*0004*/ 	.word	0x00000082


	//----- nvinfo : EIATTR_SPARSE_MMA_MASK
	.align		4
.L_8:
        /*0008*/ 	.byte	0x03, 0x50
        /*000a*/ 	.short	0x0000


	//----- nvinfo : EIATTR_MAXREG_COUNT
	.align		4
        /*000c*/ 	.byte	0x03, 0x1b
        /*000e*/ 	.short	0x00ff


	//----- nvinfo : EIATTR_EXTERNS
	.align		4
        /*0010*/ 	.byte	0x04, 0x0f
        /*0012*/ 	.short	(.L_10 - .L_9)


	//   ....[0]....
	.align		4
.L_9:
        /*0014*/ 	.word	index@(vprintf)


	//----- nvinfo : EIATTR_MERCURY_ISA_VERSION
	.align		4
.L_10:
        /*0018*/ 	.byte	0x03, 0x5f
        /*001a*/ 	.short	0x0101


	//----- nvinfo : EIATTR_VRC_CTA_INIT_COUNT
	.align		4
        /*001c*/ 	.byte	0x02, 0x4a
	.zero		1
	.zero		1


	//----- nvinfo : EIATTR_SYSCALL_OFFSETS
	.align		4
        /*0020*/ 	.byte	0x04, 0x46
        /*0022*/ 	.short	(.L_12 - .L_11)


	//   ....[0]....
.L_11:
        /*0024*/ 	.word	0x000000f0


	//----- nvinfo : EIATTR_EXIT_INSTR_OFFSETS
	.align		4
.L_12:
        /*0028*/ 	.byte	0x04, 0x1c
        /*002a*/ 	.short	(.L_14 - .L_13)


	//   ....[0]....
.L_13:
        /*002c*/ 	.word	0x00000100


	//----- nvinfo : EIATTR_SW_WAR
	.align		4
.L_14:
        /*0030*/ 	.byte	0x04, 0x36
        /*0032*/ 	.short	(.L_16 - .L_15)
.L_15:
        /*0034*/ 	.word	0x00000008
.L_16:


//--------------------- .nv.callgraph             --------------------------
	.section	.nv.callgraph,"",@"SHT_CUDA_CALLGRAPH"
	.align	4
	.sectionentsize	8
	.align		4
        /*0000*/ 	.word	0x00000000
	.align		4
        /*0004*/ 	.word	0xffffffff
	.align		4
        /*0008*/ 	.word	index@(_Z9print_gpuv)
	.align		4
        /*000c*/ 	.word	index@(vprintf)
	.align		4
        /*0010*/ 	.word	0x00000000
	.align		4
        /*0014*/ 	.word	0xfffffffe
	.align		4
        /*0018*/ 	.word	0x00000000
	.align		4
        /*001c*/ 	.word	0xfffffffd
	.align		4
        /*0020*/ 	.word	0x00000000
	.align		4
        /*0024*/ 	.word	0xfffffffc


//--------------------- .nv.constant4             --------------------------
	.section	.nv.constant4,"a",@progbits
	.align	8
	.align		8
.nv.constant4:
        /*0000*/ 	.dword	vprintf
	.align		8
        /*0008*/ 	.dword	$str


//--------------------- .text._Z9print_gpuv       --------------------------
	.section	.text._Z9print_gpuv,"ax",@progbits
	.align	128
        .global         _Z9print_gpuv
        .type           _Z9print_gpuv,@function
        .size           _Z9print_gpuv,(.L_x_2 - _Z9print_gpuv)
        .other          _Z9print_gpuv,@"STO_CUDA_ENTRY STV_DEFAULT"
_Z9print_gpuv:
.text._Z9print_gpuv:
[----:B------:R-:W0:Y:S01]  /*0000*/  LDC R1, c[0x0][0x37c] ;  /* 0x0000df00ff017b82 */ /* 0x000e220000000800 */
[----:B------:R-:W1:Y:S01]  /*0010*/  S2R R8, SR_TID.X ;  /* 0x0000000000087919 */ /* 0x000e620000002100 */
[----:B0-----:R-:W-:Y:S01]  /*0020*/  VIADD R1, R1, 0xfffffff8 ;  /* 0xfffffff801017836 */ /* 0x001fe20000000000 */
[----:B------:R-:W-:Y:S01]  /*0030*/  MOV R0, 0x0 ;  /* 0x0000000000007802 */ /* 0x000fe20000000f00 */
[----:B------:R-:W0:Y:S01]  /*0040*/  LDCU UR4, c[0x0][0x2f8] ;  /* 0x00005f00ff0477ac */ /* 0x000e220008000800 */
[----:B------:R-:W1:Y:S03]  /*0050*/  S2R R9, SR_CTAID.X ;  /* 0x0000000000097919 */ /* 0x000e660000002500 */
[----:B------:R2:W3:Y:S01]  /*0060*/  LDC.64 R2, c[0x4][R0] ;  /* 0x0100000000027b82 */ /* 0x0004e20000000a00 */
[----:B------:R-:W4:Y:S01]  /*0070*/  LDCU.64 UR6, c[0x4][0x8] ;  /* 0x01000100ff0677ac */ /* 0x000f220008000a00 */
[----:B------:R-:W5:Y:S01]  /*0080*/  LDCU UR5, c[0x0][0x2fc] ;  /* 0x00005f80ff0577ac */ /* 0x000f620008000800 */
[----:B0-----:R-:W-:Y:S01]  /*0090*/  IADD3 R6, P0, PT, R1, UR4, RZ ;  /* 0x0000000401067c10 */ /* 0x001fe2000ff1e0ff */
[----:B----4-:R-:W-:Y:S01]  /*00a0*/  IMAD.U32 R4, RZ, RZ, UR6 ;  /* 0x00000006ff047e24 */ /* 0x010fe2000f8e00ff */
[----:B------:R-:W-:-:S03]  /*00b0*/  MOV R5, UR7 ;  /* 0x0000000700057c02 */ /* 0x000fc60008000f00 */
[----:B-----5:R-:W-:Y:S01]  /*00c0*/  IMAD.X R7, RZ, RZ, UR5, P0 ;  /* 0x00000005ff077e24 */ /* 0x020fe200080e06ff */
[----:B-1----:R2:W-:Y:S07]  /*00d0*/  STL.64 [R1], R8 ;  /* 0x0000000801007387 */ /* 0x0025ee0000100a00 */
[----:B------:R-:W-:-:S07]  /*00e0*/  LEPC R20, `(.L_x_0) ;  /* 0x000000001014794e */ /* 0x000fce0000000000 */
[----:B--23--:R-:W-:Y:S05]  /*00f0*/  CALL.ABS.NOINC R2 ;  /* 0x0000000002007343 */ /* 0x00cfea0003c00000 */
.L_x_0:
[----:B------:R-:W-:Y:S05]  /*0100*/  EXIT ;  /* 0x000000000000794d */ /* 0x000fea0003800000 */
.L_x_1:
[----:B------:R-:W-:-:S00]  /*0110*/  BRA `(.L_x_1) ;  /* 0xfffffffc00fc7947 */ /* 0x000fc0000383ffff */
[----:B------:R-:W-:-:S00]  /*0120*/  NOP ;  /* 0x0000000000007918 */ /* 0x000fc00000000000 */
        /* <DEDUP_REMOVED lines=13> */
.L_x_2:


//--------------------- .nv.global.init           --------------------------
	.section	.nv.global.init,"aw",@progbits
.nv.global.init:
	.type		$str,@object
	.size		$str,(.L_0 - $str)
$str:
        /*0000*/ 	.byte	0x48, 0x6f, 0x75, 0x73, 0x74, 0x6f, 0x6e, 0x2c, 0x20, 0x77, 0x65, 0x20, 0x68, 0x61, 0x76, 0x65
        /*0010*/ 	.byte	0x20, 0x61, 0x20, 0x70, 0x72, 0x6f, 0x62, 0x6c, 0x65, 0x6d, 0x20, 0x69, 0x6e, 0x20, 0x73, 0x65
        /*0020*/ 	.byte	0x63, 0x74, 0x69, 0x6f, 0x6e, 0x20, 0x5b, 0x25, 0x64, 0x2c, 0x25, 0x64, 0x5d, 0x20, 0x20, 0x20
        /*0030*/ 	.byte	0x20, 0x20, 0x20, 0x20, 0x20, 0x20, 0x46, 0x72, 0x6f, 0x6d, 0x20, 0x41, 0x70, 0x6f, 0x6c, 0x6c
        /*0040*/ 	.byte	0x6f, 0x20, 0x31, 0x33, 0x0a, 0x00
.L_0:


//--------------------- .nv.shared.reserved.0     --------------------------
	.section	.nv.shared.reserved.0,"aw",@nobits
	.weak		__nv_reservedSMEM_offset_0_alias
	.size		__nv_reservedSMEM_offset_0_alias, 0, 64
	.other		__nv_reservedSMEM_offset_0_alias,@"STO_CUDA_RESERVED_SHARED STV_DEFAULT"
__nv_reservedSMEM_offset_0_alias:
	.zero		0
	.zero		64


//--------------------- .nv.constant0._Z9print_gpuv --------------------------
	.section	.nv.constant0._Z9print_gpuv,"a",@progbits
	.sectionflags	@""
	.align	4
.nv.constant0._Z9print_gpuv:
	.zero		896


//--------------------- SYMBOLS --------------------------

	.type		.nv.reservedSmem.offset0,@object
	.size		.nv.reservedSmem.offset0,0x4
	.type		vprintf,@function
